	.headerflags	@"EF_CUDA_TEXMODE_UNIFIED EF_CUDA_64BIT_ADDRESS EF_CUDA_ACCELERATORS EF_CUDA_SM90 EF_CUDA_VIRTUAL_SM(EF_CUDA_SM90)"
	.elftype	@"ET_EXEC"


//--------------------- .nv.info                  --------------------------
	.section	.nv.info,"",@"SHT_CUDA_INFO"
	.align	4


	//----- nvinfo : EIATTR_REGCOUNT
	.align		4
        /*0000*/ 	.byte	0x04, 0x2f
        /*0002*/ 	.short	(.L_1 - .L_0)
	.align		4
.L_0:
        /*0004*/ 	.word	index@(triton_poi_fused_convolution_8)
        /*0008*/ 	.word	0x0000000c


	//----- nvinfo : EIATTR_MIN_STACK_SIZE
	.align		4
.L_1:
        /*000c*/ 	.byte	0x04, 0x12
        /*000e*/ 	.short	(.L_3 - .L_2)
	.align		4
.L_2:
        /*0010*/ 	.word	index@(triton_poi_fused_convolution_8)
        /*0014*/ 	.word	0x00000000


	//----- nvinfo : EIATTR_FRAME_SIZE
	.align		4
.L_3:
        /*0018*/ 	.byte	0x04, 0x11
        /*001a*/ 	.short	(.L_5 - .L_4)
	.align		4
.L_4:
        /*001c*/ 	.word	index@(triton_poi_fused_convolution_8)
        /*0020*/ 	.word	0x00000000


	//----- nvinfo : EIATTR_MIN_STACK_SIZE
	.align		4
.L_5:
        /*0024*/ 	.byte	0x04, 0x12
        /*0026*/ 	.short	(.L_7 - .L_6)
	.align		4
.L_6:
        /*0028*/ 	.word	index@(triton_poi_fused_convolution_8)
        /*002c*/ 	.word	0x00000000
.L_7:


//--------------------- .nv.info.triton_poi_fused_convolution_8 --------------------------
	.section	.nv.info.triton_poi_fused_convolution_8,"",@"SHT_CUDA_INFO"
	.sectionflags	@""
	.align	4


	//----- nvinfo : EIATTR_CUDA_API_VERSION
	.align		4
        /*0000*/ 	.byte	0x04, 0x37
        /*0002*/ 	.short	(.L_9 - .L_8)
.L_8:
        /*0004*/ 	.word	0x0000007c


	//----- nvinfo : EIATTR_KPARAM_INFO
	.align		4
.L_9:
        /*0008*/ 	.byte	0x04, 0x17
        /*000a*/ 	.short	(.L_11 - .L_10)
.L_10:
        /*000c*/ 	.word	0x00000000
        /*0010*/ 	.short	0x0002
        /*0012*/ 	.short	0x0010
        /*0014*/ 	.byte	0x00, 0xf0, 0x11, 0x00


	//----- nvinfo : EIATTR_KPARAM_INFO
	.align		4
.L_11:
        /*0018*/ 	.byte	0x04, 0x17
        /*001a*/ 	.short	(.L_13 - .L_12)
.L_12:
        /*001c*/ 	.word	0x00000000
        /*0020*/ 	.short	0x0001
        /*0022*/ 	.short	0x0008
        /*0024*/ 	.byte	0x00, 0xf4, 0x21, 0x00


	//----- nvinfo : EIATTR_KPARAM_INFO
	.align		4
.L_13:
        /*0028*/ 	.byte	0x04, 0x17
        /*002a*/ 	.short	(.L_15 - .L_14)
.L_14:
        /*002c*/ 	.word	0x00000000
        /*0030*/ 	.short	0x0000
        /*0032*/ 	.short	0x0000
        /*0034*/ 	.byte	0x00, 0xf4, 0x21, 0x00


	//----- nvinfo : EIATTR_SPARSE_MMA_MASK
	.align		4
.L_15:
        /*0038*/ 	.byte	0x03, 0x50
        /*003a*/ 	.short	0x0000


	//----- nvinfo : EIATTR_MAXREG_COUNT
	.align		4
        /*003c*/ 	.byte	0x03, 0x1b
        /*003e*/ 	.short	0x00ff


	//----- nvinfo : EIATTR_EXIT_INSTR_OFFSETS
	.align		4
        /*0040*/ 	.byte	0x04, 0x1c
        /*0042*/ 	.short	(.L_17 - .L_16)


	//   ....[0]....
.L_16:
        /*0044*/ 	.word	0x00000150


	//----- nvinfo : EIATTR_REQNTID
	.align		4
.L_17:
        /*0048*/ 	.byte	0x04, 0x10
        /*004a*/ 	.short	(.L_19 - .L_18)
.L_18:
        /*004c*/ 	.word	0x00000100
        /*0050*/ 	.word	0x00000001
        /*0054*/ 	.word	0x00000001


	//----- nvinfo : EIATTR_CBANK_PARAM_SIZE
	.align		4
.L_19:
        /*0058*/ 	.byte	0x03, 0x19
        /*005a*/ 	.short	0x0014


	//----- nvinfo : EIATTR_PARAM_CBANK
	.align		4
        /*005c*/ 	.byte	0x04, 0x0a
        /*005e*/ 	.short	(.L_21 - .L_20)
	.align		4
.L_20:
        /*0060*/ 	.word	index@(.nv.constant0.triton_poi_fused_convolution_8)
        /*0064*/ 	.short	0x0210
        /*0066*/ 	.short	0x0014


	//----- nvinfo : EIATTR_SW_WAR
	.align		4
.L_21:
        /*0068*/ 	.byte	0x04, 0x36
        /*006a*/ 	.short	(.L_23 - .L_22)
.L_22:
        /*006c*/ 	.word	0x00000008
.L_23:


//--------------------- .nv.callgraph             --------------------------
	.section	.nv.callgraph,"",@"SHT_CUDA_CALLGRAPH"
	.align	4
	.sectionentsize	8
	.align		4
        /*0000*/ 	.word	0x00000000
	.align		4
        /*0004*/ 	.word	0xffffffff
	.align		4
        /*0008*/ 	.word	0x00000000
	.align		4
        /*000c*/ 	.word	0xfffffffe
	.align		4
        /*0010*/ 	.word	0x00000000
	.align		4
        /*0014*/ 	.word	0xfffffffd
	.align		4
        /*0018*/ 	.word	0x00000000
	.align		4
        /*001c*/ 	.word	0xfffffffc


//--------------------- .text.triton_poi_fused_convolution_8 --------------------------
	.section	.text.triton_poi_fused_convolution_8,"ax",@progbits
	.align	128
        .global         triton_poi_fused_convolution_8
        .type           triton_poi_fused_convolution_8,@function
        .size           triton_poi_fused_convolution_8,(.L_x_1 - triton_poi_fused_convolution_8)
        .other          triton_poi_fused_convolution_8,@"STO_CUDA_ENTRY STV_DEFAULT"
triton_poi_fused_convolution_8:
.text.triton_poi_fused_convolution_8:
[----:B------:R-:W-:Y:S01]  /*0000*/  LDC R1, c[0x0][0x28] ;  /* 0x00000a00ff017b82 */ /* 0x000fe20000000800 */
[----:B------:R-:W1:Y:S07]  /*0010*/  S2R R0, SR_TID.X ;  /* 0x0000000000007919 */ /* 0x000e6e0000002100 */
[----:B------:R-:W2:Y:S01]  /*0020*/  LDC.64 R4, c[0x0][0x218] ;  /* 0x00008600ff047b82 */ /* 0x000ea20000000a00 */
[----:B------:R-:W-:Y:S01]  /*0030*/  ULDC.64 UR4, c[0x0][0x208] ;  /* 0x0000820000047ab9 */ /* 0x000fe20000000a00 */
[----:B------:R-:W3:Y:S06]  /*0040*/  S2R R7, SR_CTAID.X ;  /* 0x0000000000077919 */ /* 0x000eec0000002500 */
[----:B------:R-:W4:Y:S01]  /*0050*/  LDC.64 R2, c[0x0][0x210] ;  /* 0x00008400ff027b82 */ /* 0x000f220000000a00 */
[----:B-1----:R-:W-:Y:S01]  /*0060*/  IMAD.SHL.U32 R0, R0, 0x2, RZ ;  /* 0x0000000200007824 */ /* 0x002fe200078e00ff */
[----:B---3--:R-:W-:-:S04]  /*0070*/  SHF.R.S32.HI R6, RZ, 0x16, R7 ;  /* 0x00000016ff067819 */ /* 0x008fc80000011407 */
[----:B------:R-:W-:-:S04]  /*0080*/  LOP3.LUT R0, R0, 0x1fe, RZ, 0xc0, !PT ;  /* 0x000001fe00007812 */ /* 0x000fc800078ec0ff */
[----:B------:R-:W-:Y:S02]  /*0090*/  LEA R7, R7, R0, 0x9 ;  /* 0x0000000007077211 */ /* 0x000fe400078e48ff */
[----:B------:R-:W-:-:S03]  /*00a0*/  SGXT R0, R6, 0x1 ;  /* 0x000000010600781a */ /* 0x000fc60000000200 */
[----:B----4-:R-:W-:Y:S01]  /*00b0*/  IMAD.WIDE R2, R7, 0x4, R2 ;  /* 0x0000000407027825 */ /* 0x010fe200078e0202 */
[----:B------:R-:W-:-:S04]  /*00c0*/  LEA.HI R0, R0, R7, RZ, 0x6 ;  /* 0x0000000700007211 */ /* 0x000fc800078f30ff */
[----:B------:R-:W-:-:S05]  /*00d0*/  LOP3.LUT R0, R0, 0xffffffc0, RZ, 0xc0, !PT ;  /* 0xffffffc000007812 */ /* 0x000fca00078ec0ff */
[----:B------:R-:W-:Y:S02]  /*00e0*/  IMAD.IADD R9, R7, 0x1, -R0 ;  /* 0x0000000107097824 */ /* 0x000fe400078e0a00 */
[----:B------:R-:W3:Y:S02]  /*00f0*/  LDG.E.64 R6, desc[UR4][R2.64] ;  /* 0x0000000402067981 */ /* 0x000ee4000c1e1b00 */
[----:B--2---:R-:W-:-:S06]  /*0100*/  IMAD.WIDE R4, R9, 0x4, R4 ;  /* 0x0000000409047825 */ /* 0x004fcc00078e0204 */
[----:B------:R-:W3:Y:S02]  /*0110*/  LDG.E.EL.64 R4, desc[UR4][R4.64] ;  /* 0x0000000404047981 */ /* 0x000ee4000c2e1b00 */
[----:B---3--:R-:W-:Y:S01]  /*0120*/  FADD R6, R6, R4 ;  /* 0x0000000406067221 */ /* 0x008fe20000000000 */
[----:B------:R-:W-:-:S05]  /*0130*/  FADD R7, R7, R5 ;  /* 0x0000000507077221 */ /* 0x000fca0000000000 */
[----:B------:R-:W-:Y:S01]  /*0140*/  STG.E.64 desc[UR4][R2.64], R6 ;  /* 0x0000000602007986 */ /* 0x000fe2000c101b04 */
[----:B------:R-:W-:Y:S05]  /*0150*/  EXIT ;  /* 0x000000000000794d */ /* 0x000fea0003800000 */
.L_x_0:
[----:B------:R-:W-:-:S00]  /*0160*/  BRA `(.L_x_0) ;  /* 0xfffffffc00fc7947 */ /* 0x000fc0000383ffff */
[----:B------:R-:W-:-:S00]  /*0170*/  NOP ;  /* 0x0000000000007918 */ /* 0x000fc00000000000 */
        /* <DEDUP_REMOVED lines=8> */
.L_x_1:


//--------------------- .nv.constant0.triton_poi_fused_convolution_8 --------------------------
	.section	.nv.constant0.triton_poi_fused_convolution_8,"a",@progbits
	.sectionflags	@""
	.align	4
.nv.constant0.triton_poi_fused_convolution_8:
	.zero		548
